	.headerflags	@"EF_CUDA_TEXMODE_UNIFIED EF_CUDA_64BIT_ADDRESS EF_CUDA_ACCELERATORS EF_CUDA_SM90 EF_CUDA_VIRTUAL_SM(EF_CUDA_SM90)"
	.elftype	@"ET_EXEC"


//--------------------- .nv.info                  --------------------------
	.section	.nv.info,"",@"SHT_CUDA_INFO"
	.align	4


	//----- nvinfo : EIATTR_REGCOUNT
	.align		4
        /*0000*/ 	.byte	0x04, 0x2f
        /*0002*/ 	.short	(.L_1 - .L_0)
	.align		4
.L_0:
        /*0004*/ 	.word	index@(triton_poi_fused_add_clamp_48)
        /*0008*/ 	.word	0x0000000b


	//----- nvinfo : EIATTR_MIN_STACK_SIZE
	.align		4
.L_1:
        /*000c*/ 	.byte	0x04, 0x12
        /*000e*/ 	.short	(.L_3 - .L_2)
	.align		4
.L_2:
        /*0010*/ 	.word	index@(triton_poi_fused_add_clamp_48)
        /*0014*/ 	.word	0x00000000


	//----- nvinfo : EIATTR_FRAME_SIZE
	.align		4
.L_3:
        /*0018*/ 	.byte	0x04, 0x11
        /*001a*/ 	.short	(.L_5 - .L_4)
	.align		4
.L_4:
        /*001c*/ 	.word	index@(triton_poi_fused_add_clamp_48)
        /*0020*/ 	.word	0x00000000


	//----- nvinfo : EIATTR_MIN_STACK_SIZE
	.align		4
.L_5:
        /*0024*/ 	.byte	0x04, 0x12
        /*0026*/ 	.short	(.L_7 - .L_6)
	.align		4
.L_6:
        /*0028*/ 	.word	index@(triton_poi_fused_add_clamp_48)
        /*002c*/ 	.word	0x00000000
.L_7:


//--------------------- .nv.info.triton_poi_fused_add_clamp_48 --------------------------
	.section	.nv.info.triton_poi_fused_add_clamp_48,"",@"SHT_CUDA_INFO"
	.sectionflags	@""
	.align	4


	//----- nvinfo : EIATTR_CUDA_API_VERSION
	.align		4
        /*0000*/ 	.byte	0x04, 0x37
        /*0002*/ 	.short	(.L_9 - .L_8)
.L_8:
        /*0004*/ 	.word	0x0000007c


	//----- nvinfo : EIATTR_KPARAM_INFO
	.align		4
.L_9:
        /*0008*/ 	.byte	0x04, 0x17
        /*000a*/ 	.short	(.L_11 - .L_10)
.L_10:
        /*000c*/ 	.word	0x00000000
        /*0010*/ 	.short	0x0001
        /*0012*/ 	.short	0x0008
        /*0014*/ 	.byte	0x00, 0xf0, 0x11, 0x00


	//----- nvinfo : EIATTR_KPARAM_INFO
	.align		4
.L_11:
        /*0018*/ 	.byte	0x04, 0x17
        /*001a*/ 	.short	(.L_13 - .L_12)
.L_12:
        /*001c*/ 	.word	0x00000000
        /*0020*/ 	.short	0x0000
        /*0022*/ 	.short	0x0000
        /*0024*/ 	.byte	0x00, 0xf4, 0x21, 0x00


	//----- nvinfo : EIATTR_SPARSE_MMA_MASK
	.align		4
.L_13:
        /*0028*/ 	.byte	0x03, 0x50
        /*002a*/ 	.short	0x0000


	//----- nvinfo : EIATTR_MAXREG_COUNT
	.align		4
        /*002c*/ 	.byte	0x03, 0x1b
        /*002e*/ 	.short	0x00ff


	//----- nvinfo : EIATTR_EXIT_INSTR_OFFSETS
	.align		4
        /*0030*/ 	.byte	0x04, 0x1c
        /*0032*/ 	.short	(.L_15 - .L_14)


	//   ....[0]....
.L_14:
        /*0034*/ 	.word	0x000001b0


	//   ....[1]....
        /*0038*/ 	.word	0x00000200


	//----- nvinfo : EIATTR_REQNTID
	.align		4
.L_15:
        /*003c*/ 	.byte	0x04, 0x10
        /*003e*/ 	.short	(.L_17 - .L_16)
.L_16:
        /*0040*/ 	.word	0x00000020
        /*0044*/ 	.word	0x00000001
        /*0048*/ 	.word	0x00000001


	//----- nvinfo : EIATTR_CBANK_PARAM_SIZE
	.align		4
.L_17:
        /*004c*/ 	.byte	0x03, 0x19
        /*004e*/ 	.short	0x000c


	//----- nvinfo : EIATTR_PARAM_CBANK
	.align		4
        /*0050*/ 	.byte	0x04, 0x0a
        /*0052*/ 	.short	(.L_19 - .L_18)
	.align		4
.L_18:
        /*0054*/ 	.word	index@(.nv.constant0.triton_poi_fused_add_clamp_48)
        /*0058*/ 	.short	0x0210
        /*005a*/ 	.short	0x000c


	//----- nvinfo : EIATTR_SW_WAR
	.align		4
.L_19:
        /*005c*/ 	.byte	0x04, 0x36
        /*005e*/ 	.short	(.L_21 - .L_20)
.L_20:
        /*0060*/ 	.word	0x00000008
.L_21:


//--------------------- .nv.callgraph             --------------------------
	.section	.nv.callgraph,"",@"SHT_CUDA_CALLGRAPH"
	.align	4
	.sectionentsize	8
	.align		4
        /*0000*/ 	.word	0x00000000
	.align		4
        /*0004*/ 	.word	0xffffffff
	.align		4
        /*0008*/ 	.word	0x00000000
	.align		4
        /*000c*/ 	.word	0xfffffffe
	.align		4
        /*0010*/ 	.word	0x00000000
	.align		4
        /*0014*/ 	.word	0xfffffffd
	.align		4
        /*0018*/ 	.word	0x00000000
	.align		4
        /*001c*/ 	.word	0xfffffffc


//--------------------- .text.triton_poi_fused_add_clamp_48 --------------------------
	.section	.text.triton_poi_fused_add_clamp_48,"ax",@progbits
	.align	128
        .global         triton_poi_fused_add_clamp_48
        .type           triton_poi_fused_add_clamp_48,@function
        .size           triton_poi_fused_add_clamp_48,(.L_x_1 - triton_poi_fused_add_clamp_48)
        .other          triton_poi_fused_add_clamp_48,@"STO_CUDA_ENTRY STV_DEFAULT"
triton_poi_fused_add_clamp_48:
.text.triton_poi_fused_add_clamp_48:
[----:B------:R-:W0:Y:S02]  /*0000*/  LDC R1, c[0x0][0x28] ;  /* 0x00000a00ff017b82 */ /* 0x000e240000000800 */
[----:B------:R-:W1:Y:S01]  /*0010*/  S2R R0, SR_TID.X ;  /* 0x0000000000007919 */ /* 0x000e620000002100 */
[----:B------:R-:W-:Y:S01]  /*0020*/  IMAD.MOV.U32 R3, RZ, RZ, 0x3f000000 ;  /* 0x3f000000ff037424 */ /* 0x000fe200078e00ff */
[----:B------:R-:W2:Y:S01]  /*0030*/  S2R R5, SR_CTAID.X ;  /* 0x0000000000057919 */ /* 0x000ea20000002500 */
[----:B-1----:R-:W-:-:S05]  /*0040*/  IMAD.SHL.U32 R0, R0, 0x2, RZ ;  /* 0x0000000200007824 */ /* 0x002fca00078e00ff */
[----:B------:R-:W-:-:S05]  /*0050*/  LOP3.LUT R0, R0, 0x3e, RZ, 0xc0, !PT ;  /* 0x0000003e00007812 */ /* 0x000fca00078ec0ff */
[----:B--2---:R-:W-:-:S05]  /*0060*/  IMAD R5, R5, 0x40, R0 ;  /* 0x0000004005057824 */ /* 0x004fca00078e0200 */
[----:B------:R-:W-:Y:S02]  /*0070*/  IADD3 R0, R5, 0x1, RZ ;  /* 0x0000000105007810 */ /* 0x000fe40007ffe0ff */
[----:B------:R-:W-:Y:S02]  /*0080*/  I2FP.F32.S32 R2, R5 ;  /* 0x0000000500027245 */ /* 0x000fe40000201400 */
[----:B------:R-:W-:Y:S02]  /*0090*/  I2FP.F32.S32 R0, R0 ;  /* 0x0000000000007245 */ /* 0x000fe40000201400 */
[----:B------:R-:W-:Y:S01]  /*00a0*/  ISETP.GE.AND P0, PT, R5, 0x40, PT ;  /* 0x000000400500780c */ /* 0x000fe20003f06270 */
[----:B------:R-:W-:Y:S02]  /*00b0*/  FADD R2, R2, 0.5 ;  /* 0x3f00000002027421 */ /* 0x000fe40000000000 */
[----:B------:R-:W-:Y:S02]  /*00c0*/  FADD R0, R0, 0.5 ;  /* 0x3f00000000007421 */ /* 0x000fe40000000000 */
[----:B------:R-:W-:-:S02]  /*00d0*/  FFMA R2, R2, R3, -0.5 ;  /* 0xbf00000002027423 */ /* 0x000fc40000000003 */
[----:B------:R-:W-:-:S03]  /*00e0*/  FFMA R0, R0, R3, -0.5 ;  /* 0xbf00000000007423 */ /* 0x000fc60000000003 */
[----:B------:R-:W-:Y:S02]  /*00f0*/  FMNMX R4, RZ, R2, !PT ;  /* 0x00000002ff047209 */ /* 0x000fe40007800000 */
[----:B------:R-:W-:Y:S01]  /*0100*/  FMNMX R0, RZ, R0, !PT ;  /* 0x00000000ff007209 */ /* 0x000fe20007800000 */
[----:B------:R-:W1:Y:S03]  /*0110*/  LDC.64 R2, c[0x0][0x210] ;  /* 0x00008400ff027b82 */ /* 0x000e660000000a00 */
[----:B------:R-:W2:Y:S08]  /*0120*/  F2I.TRUNC.NTZ R4, R4 ;  /* 0x0000000400047305 */ /* 0x000eb0000020f100 */
[----:B------:R-:W3:Y:S01]  /*0130*/  F2I.TRUNC.NTZ R0, R0 ;  /* 0x0000000000007305 */ /* 0x000ee2000020f100 */
[----:B--2---:R-:W-:-:S05]  /*0140*/  VIMNMX R6, R4, 0x1e, PT ;  /* 0x0000001e04067848 */ /* 0x004fca0003fe0100 */
[----:B------:R-:W-:Y:S02]  /*0150*/  VIADD R6, R6, 0x1 ;  /* 0x0000000106067836 */ /* 0x000fe40000000000 */
[----:B-1----:R-:W-:Y:S01]  /*0160*/  IMAD.WIDE R2, R5, 0x8, R2 ;  /* 0x0000000805027825 */ /* 0x002fe200078e0202 */
[----:B---3--:R-:W-:Y:S02]  /*0170*/  VIMNMX R7, R0, 0x1e, PT ;  /* 0x0000001e00077848 */ /* 0x008fe40003fe0100 */
[----:B------:R-:W-:Y:S02]  /*0180*/  SHF.R.S32.HI R5, RZ, 0x1f, R6 ;  /* 0x0000001fff057819 */ /* 0x000fe40000011406 */
[----:B------:R-:W-:-:S04]  /*0190*/  IADD3 R8, R7, 0x1, RZ ;  /* 0x0000000107087810 */ /* 0x000fc80007ffe0ff */
[----:B------:R-:W-:Y:S01]  /*01a0*/  SHF.R.S32.HI R7, RZ, 0x1f, R8 ;  /* 0x0000001fff077819 */ /* 0x000fe20000011408 */
[----:B------:R-:W-:Y:S06]  /*01b0*/  @P0 EXIT ;  /* 0x000000000000094d */ /* 0x000fec0003800000 */
[----:B------:R-:W-:Y:S01]  /*01c0*/  IMAD.MOV.U32 R4, RZ, RZ, R6 ;  /* 0x000000ffff047224 */ /* 0x000fe200078e0006 */
[----:B------:R-:W-:Y:S01]  /*01d0*/  MOV R6, R8 ;  /* 0x0000000800067202 */ /* 0x000fe20000000f00 */
[----:B------:R-:W-:-:S04]  /*01e0*/  ULDC.64 UR4, c[0x0][0x208] ;  /* 0x0000820000047ab9 */ /* 0x000fc80000000a00 */
[----:B------:R-:W-:Y:S01]  /*01f0*/  STG.E.128 desc[UR4][R2.64], R4 ;  /* 0x0000000402007986 */ /* 0x000fe2000c101d04 */
[----:B------:R-:W-:Y:S05]  /*0200*/  EXIT ;  /* 0x000000000000794d */ /* 0x000fea0003800000 */
.L_x_0:
[----:B------:R-:W-:-:S00]  /*0210*/  BRA `(.L_x_0) ;  /* 0xfffffffc00fc7947 */ /* 0x000fc0000383ffff */
[----:B------:R-:W-:-:S00]  /*0220*/  NOP ;  /* 0x0000000000007918 */ /* 0x000fc00000000000 */
        /* <DEDUP_REMOVED lines=13> */
.L_x_1:


//--------------------- .nv.constant0.triton_poi_fused_add_clamp_48 --------------------------
	.section	.nv.constant0.triton_poi_fused_add_clamp_48,"a",@progbits
	.sectionflags	@""
	.align	4
.nv.constant0.triton_poi_fused_add_clamp_48:
	.zero		540
